//
// Generated by NVIDIA NVVM Compiler
//
// Compiler Build ID: CL-36424714
// Cuda compilation tools, release 13.0, V13.0.88
// Based on NVVM 20.0.0
//

.version 9.0
.target sm_100
.address_size 64

	// .globl	_Z3addPiS_S_

.visible .entry _Z3addPiS_S_(
	.param .u64 .ptr .align 1 _Z3addPiS_S__param_0,
	.param .u64 .ptr .align 1 _Z3addPiS_S__param_1,
	.param .u64 .ptr .align 1 _Z3addPiS_S__param_2
)
{
	.reg .pred 	%p<2>;
	.reg .b32 	%r<5>;
	.reg .b64 	%rd<11>;

	ld.param.u64 	%rd1, [_Z3addPiS_S__param_0];
	ld.param.u64 	%rd2, [_Z3addPiS_S__param_1];
	ld.param.u64 	%rd3, [_Z3addPiS_S__param_2];
	mov.u32 	%r1, %ctaid.x;
	setp.gt.u32 	%p1, %r1, 9;
	@%p1 bra 	$L__BB0_2;
	cvta.to.global.u64 	%rd4, %rd2;
	cvta.to.global.u64 	%rd5, %rd1;
	cvta.to.global.u64 	%rd6, %rd3;
	mul.wide.u32 	%rd7, %r1, 4;
	add.s64 	%rd8, %rd4, %rd7;
	ld.global.u32 	%r2, [%rd8];
	add.s64 	%rd9, %rd5, %rd7;
	ld.global.u32 	%r3, [%rd9];
	add.s32 	%r4, %r3, %r2;
	add.s64 	%rd10, %rd6, %rd7;
	st.global.u32 	[%rd10], %r4;
$L__BB0_2:
	ret;

}


// ===== COMPILED SASS (sm_100) =====

	.target	sm_100

	.elftype	@"ET_EXEC"


//--------------------- .note.nv.tkinfo           --------------------------
	.section	.note.nv.tkinfo,"",@"SHT_NOTE"
	.sectionflags	@"SHF_NOTE_NV_TKINFO"
	.tkinfo
        /*0018*/ 	.word	0x00000002
        /*0030*/ 	.string	""
        /*0030*/ 	.string	"ptxas"
        /*0030*/ 	.string	"Cuda compilation tools, release 13.0, V13.0.88"
        /*0030*/ 	.string	"Build cuda_13.0.r13.0/compiler.36424714_0"
        /*0030*/ 	.string	"-arch sm_100 -m 64 "



//--------------------- .note.nv.cuinfo           --------------------------
	.section	.note.nv.cuinfo,"",@"SHT_NOTE"
	.sectionflags	@"SHF_NOTE_NV_CUINFO"
        /*0018*/ 	.short	0x0002
        /*001a*/ 	.short	0x0064
        /*001c*/ 	.short	0x0082
	.zero		2


//--------------------- .nv.info                  --------------------------
	.section	.nv.info,"",@"SHT_CUDA_INFO"
	.align	4


	//----- nvinfo : EIATTR_REGCOUNT
	.align		4
        /*0000*/ 	.byte	0x04, 0x2f
        /*0002*/ 	.short	(.L_1 - .L_0)
	.align		4
.L_0:
        /*0004*/ 	.word	index@(_Z3addPiS_S_)
        /*0008*/ 	.word	0x0000000c


	//----- nvinfo : EIATTR_FRAME_SIZE
	.align		4
.L_1:
        /*000c*/ 	.byte	0x04, 0x11
        /*000e*/ 	.short	(.L_3 - .L_2)
	.align		4
.L_2:
        /*0010*/ 	.word	index@(_Z3addPiS_S_)
        /*0014*/ 	.word	0x00000000


	//----- nvinfo : EIATTR_MIN_STACK_SIZE
	.align		4
.L_3:
        /*0018*/ 	.byte	0x04, 0x12
        /*001a*/ 	.short	(.L_5 - .L_4)
	.align		4
.L_4:
        /*001c*/ 	.word	index@(_Z3addPiS_S_)
        /*0020*/ 	.word	0x00000000
.L_5:


//--------------------- .nv.compat                --------------------------
	.section	.nv.compat,"",@"SHT_CUDA_COMPAT_INFO"
	.align	4
        /*0000*/ 	.byte	0x02, 0x09, 0x00, 0x00, 0x02, 0x02, 0x01, 0x00, 0x02, 0x05, 0x05, 0x00, 0x03, 0x07, 0x01, 0x01
        /*0010*/ 	.byte	0x02, 0x03, 0x00, 0x00, 0x02, 0x06, 0x01, 0x00, 0x04, 0x0b, 0x08, 0x00, 0x09, 0x00, 0x00, 0x00
        /*0020*/ 	.byte	0x00, 0x00, 0x00, 0x00


//--------------------- .nv.info._Z3addPiS_S_     --------------------------
	.section	.nv.info._Z3addPiS_S_,"",@"SHT_CUDA_INFO"
	.sectionflags	@""
	.align	4


	//----- nvinfo : EIATTR_CUDA_API_VERSION
	.align		4
        /*0000*/ 	.byte	0x04, 0x37
        /*0002*/ 	.short	(.L_7 - .L_6)
.L_6:
        /*0004*/ 	.word	0x00000082


	//----- nvinfo : EIATTR_KPARAM_INFO
	.align		4
.L_7:
        /*0008*/ 	.byte	0x04, 0x17
        /*000a*/ 	.short	(.L_9 - .L_8)
.L_8:
        /*000c*/ 	.word	0x00000000
        /*0010*/ 	.short	0x0002
        /*0012*/ 	.short	0x0010
        /*0014*/ 	.byte	0x00, 0xf5, 0x21, 0x00


	//----- nvinfo : EIATTR_KPARAM_INFO
	.align		4
.L_9:
        /*0018*/ 	.byte	0x04, 0x17
        /*001a*/ 	.short	(.L_11 - .L_10)
.L_10:
        /*001c*/ 	.word	0x00000000
        /*0020*/ 	.short	0x0001
        /*0022*/ 	.short	0x0008
        /*0024*/ 	.byte	0x00, 0xf5, 0x21, 0x00


	//----- nvinfo : EIATTR_KPARAM_INFO
	.align		4
.L_11:
        /*0028*/ 	.byte	0x04, 0x17
        /*002a*/ 	.short	(.L_13 - .L_12)
.L_12:
        /*002c*/ 	.word	0x00000000
        /*0030*/ 	.short	0x0000
        /*0032*/ 	.short	0x0000
        /*0034*/ 	.byte	0x00, 0xf5, 0x21, 0x00


	//----- nvinfo : EIATTR_SPARSE_MMA_MASK
	.align		4
.L_13:
        /*0038*/ 	.byte	0x03, 0x50
        /*003a*/ 	.short	0x0000


	//----- nvinfo : EIATTR_MAXREG_COUNT
	.align		4
        /*003c*/ 	.byte	0x03, 0x1b
        /*003e*/ 	.short	0x00ff


	//----- nvinfo : EIATTR_MERCURY_ISA_VERSION
	.align		4
        /*0040*/ 	.byte	0x03, 0x5f
        /*0042*/ 	.short	0x0101


	//----- nvinfo : EIATTR_VRC_CTA_INIT_COUNT
	.align		4
        /*0044*/ 	.byte	0x02, 0x4a
	.zero		1
	.zero		1


	//----- nvinfo : EIATTR_EXIT_INSTR_OFFSETS
	.align		4
        /*0048*/ 	.byte	0x04, 0x1c
        /*004a*/ 	.short	(.L_15 - .L_14)


	//   ....[0]....
.L_14:
        /*004c*/ 	.word	0x00000030


	//   ....[1]....
        /*0050*/ 	.word	0x000000f0


	//----- nvinfo : EIATTR_CBANK_PARAM_SIZE
	.align		4
.L_15:
        /*0054*/ 	.byte	0x03, 0x19
        /*0056*/ 	.short	0x0018


	//----- nvinfo : EIATTR_PARAM_CBANK
	.align		4
        /*0058*/ 	.byte	0x04, 0x0a
        /*005a*/ 	.short	(.L_17 - .L_16)
	.align		4
.L_16:
        /*005c*/ 	.word	index@(.nv.constant0._Z3addPiS_S_)
        /*0060*/ 	.short	0x0380
        /*0062*/ 	.short	0x0018


	//----- nvinfo : EIATTR_SW_WAR
	.align		4
.L_17:
        /*0064*/ 	.byte	0x04, 0x36
        /*0066*/ 	.short	(.L_19 - .L_18)
.L_18:
        /*0068*/ 	.word	0x00000008
.L_19:


//--------------------- .nv.callgraph             --------------------------
	.section	.nv.callgraph,"",@"SHT_CUDA_CALLGRAPH"
	.align	4
	.sectionentsize	8
	.align		4
        /*0000*/ 	.word	0x00000000
	.align		4
        /*0004*/ 	.word	0xffffffff
	.align		4
        /*0008*/ 	.word	0x00000000
	.align		4
        /*000c*/ 	.word	0xfffffffe
	.align		4
        /*0010*/ 	.word	0x00000000
	.align		4
        /*0014*/ 	.word	0xfffffffd
	.align		4
        /*0018*/ 	.word	0x00000000
	.align		4
        /*001c*/ 	.word	0xfffffffc


//--------------------- .text._Z3addPiS_S_        --------------------------
	.section	.text._Z3addPiS_S_,"ax",@progbits
	.align	128
        .global         _Z3addPiS_S_
        .type           _Z3addPiS_S_,@function
        .size           _Z3addPiS_S_,(.L_x_1 - _Z3addPiS_S_)
        .other          _Z3addPiS_S_,@"STO_CUDA_ENTRY STV_DEFAULT"
_Z3addPiS_S_:
.text._Z3addPiS_S_:
[----:B------:R-:W-:Y:S01]  /*0000*/  LDC R1, c[0x0][0x37c] ;  /* 0x0000df00ff017b82 */ /* 0x000fe20000000800 */
[----:B------:R-:W0:Y:S02]  /*0010*/  S2R R9, SR_CTAID.X ;  /* 0x0000000000097919 */ /* 0x000e240000002500 */
[----:B0-----:R-:W-:-:S13]  /*0020*/  ISETP.GT.U32.AND P0, PT, R9, 0x9, PT ;  /* 0x000000090900780c */ /* 0x001fda0003f04070 */
[----:B------:R-:W-:Y:S05]  /*0030*/  @P0 EXIT ;  /* 0x000000000000094d */ /* 0x000fea0003800000 */
[----:B------:R-:W0:Y:S01]  /*0040*/  LDC.64 R2, c[0x0][0x388] ;  /* 0x0000e200ff027b82 */ /* 0x000e220000000a00 */
[----:B------:R-:W1:Y:S07]  /*0050*/  LDCU.64 UR4, c[0x0][0x358] ;  /* 0x00006b00ff0477ac */ /* 0x000e6e0008000a00 */
[----:B------:R-:W2:Y:S08]  /*0060*/  LDC.64 R4, c[0x0][0x380] ;  /* 0x0000e000ff047b82 */ /* 0x000eb00000000a00 */
[----:B------:R-:W3:Y:S01]  /*0070*/  LDC.64 R6, c[0x0][0x390] ;  /* 0x0000e400ff067b82 */ /* 0x000ee20000000a00 */
[----:B0-----:R-:W-:-:S06]  /*0080*/  IMAD.WIDE.U32 R2, R9, 0x4, R2 ;  /* 0x0000000409027825 */ /* 0x001fcc00078e0002 */
[----:B-1----:R-:W4:Y:S01]  /*0090*/  LDG.E R2, desc[UR4][R2.64] ;  /* 0x0000000402027981 */ /* 0x002f22000c1e1900 */
[----:B--2---:R-:W-:-:S06]  /*00a0*/  IMAD.WIDE.U32 R4, R9, 0x4, R4 ;  /* 0x0000000409047825 */ /* 0x004fcc00078e0004 */
[----:B------:R-:W4:Y:S01]  /*00b0*/  LDG.E R5, desc[UR4][R4.64] ;  /* 0x0000000404057981 */ /* 0x000f22000c1e1900 */
[----:B---3--:R-:W-:Y:S01]  /*00c0*/  IMAD.WIDE.U32 R6, R9, 0x4, R6 ;  /* 0x0000000409067825 */ /* 0x008fe200078e0006 */
[----:B----4-:R-:W-:-:S05]  /*00d0*/  IADD3 R9, PT, PT, R2, R5, RZ ;  /* 0x0000000502097210 */ /* 0x010fca0007ffe0ff */
[----:B------:R-:W-:Y:S01]  /*00e0*/  STG.E desc[UR4][R6.64], R9 ;  /* 0x0000000906007986 */ /* 0x000fe2000c101904 */
[----:B------:R-:W-:Y:S05]  /*00f0*/  EXIT ;  /* 0x000000000000794d */ /* 0x000fea0003800000 */
.L_x_0:
[----:B------:R-:W-:-:S00]  /*0100*/  BRA `(.L_x_0) ;  /* 0xfffffffc00fc7947 */ /* 0x000fc0000383ffff */
[----:B------:R-:W-:-:S00]  /*0110*/  NOP ;  /* 0x0000000000007918 */ /* 0x000fc00000000000 */
        /* <DEDUP_REMOVED lines=14> */
.L_x_1:


//--------------------- .nv.shared.reserved.0     --------------------------
	.section	.nv.shared.reserved.0,"aw",@nobits
	.weak		__nv_reservedSMEM_offset_0_alias
	.size		__nv_reservedSMEM_offset_0_alias, 0, 64
	.other		__nv_reservedSMEM_offset_0_alias,@"STO_CUDA_RESERVED_SHARED STV_DEFAULT"
__nv_reservedSMEM_offset_0_alias:
	.zero		0
	.zero		64


//--------------------- .nv.constant0._Z3addPiS_S_ --------------------------
	.section	.nv.constant0._Z3addPiS_S_,"a",@progbits
	.sectionflags	@""
	.align	4
.nv.constant0._Z3addPiS_S_:
	.zero		920


//--------------------- SYMBOLS --------------------------

	.type		.nv.reservedSmem.offset0,@object
	.size		.nv.reservedSmem.offset0,0x4
